//
// Generated by NVIDIA NVVM Compiler
//
// Compiler Build ID: CL-36424714
// Cuda compilation tools, release 13.0, V13.0.88
// Based on NVVM 20.0.0
//

.version 9.0
.target sm_100
.address_size 64


.entry _Z4vaddPiPKiS1_i(
	.param .u64 .ptr .align 1 _Z4vaddPiPKiS1_i_param_0,
	.param .u64 .ptr .align 1 _Z4vaddPiPKiS1_i_param_1,
	.param .u64 .ptr .align 1 _Z4vaddPiPKiS1_i_param_2,
	.param .u32 _Z4vaddPiPKiS1_i_param_3
)
{
	.reg .pred 	%p<2>;
	.reg .b32 	%r<9>;
	.reg .b64 	%rd<11>;

	ld.param.u64 	%rd1, [_Z4vaddPiPKiS1_i_param_0];
	ld.param.u64 	%rd2, [_Z4vaddPiPKiS1_i_param_1];
	ld.param.u64 	%rd3, [_Z4vaddPiPKiS1_i_param_2];
	ld.param.u32 	%r2, [_Z4vaddPiPKiS1_i_param_3];
	mov.u32 	%r3, %tid.x;
	mov.u32 	%r4, %ctaid.x;
	mov.u32 	%r5, %ntid.x;
	mad.lo.s32 	%r1, %r4, %r5, %r3;
	setp.ge.s32 	%p1, %r1, %r2;
	@%p1 bra 	$L__BB0_2;
	cvta.to.global.u64 	%rd4, %rd2;
	cvta.to.global.u64 	%rd5, %rd3;
	cvta.to.global.u64 	%rd6, %rd1;
	mul.wide.s32 	%rd7, %r1, 4;
	add.s64 	%rd8, %rd4, %rd7;
	ld.global.u32 	%r6, [%rd8];
	add.s64 	%rd9, %rd5, %rd7;
	ld.global.u32 	%r7, [%rd9];
	add.s32 	%r8, %r7, %r6;
	add.s64 	%rd10, %rd6, %rd7;
	st.global.u32 	[%rd10], %r8;
$L__BB0_2:
	ret;

}


// ===== COMPILED SASS (sm_100) =====

	.target	sm_100

	.elftype	@"ET_EXEC"


//--------------------- .note.nv.tkinfo           --------------------------
	.section	.note.nv.tkinfo,"",@"SHT_NOTE"
	.sectionflags	@"SHF_NOTE_NV_TKINFO"
	.tkinfo
        /*0018*/ 	.word	0x00000002
        /*0030*/ 	.string	""
        /*0030*/ 	.string	"ptxas"
        /*0030*/ 	.string	"Cuda compilation tools, release 13.0, V13.0.88"
        /*0030*/ 	.string	"Build cuda_13.0.r13.0/compiler.36424714_0"
        /*0030*/ 	.string	"-arch sm_100 -m 64 "



//--------------------- .note.nv.cuinfo           --------------------------
	.section	.note.nv.cuinfo,"",@"SHT_NOTE"
	.sectionflags	@"SHF_NOTE_NV_CUINFO"
        /*0018*/ 	.short	0x0002
        /*001a*/ 	.short	0x0064
        /*001c*/ 	.short	0x0082
	.zero		2


//--------------------- .nv.info                  --------------------------
	.section	.nv.info,"",@"SHT_CUDA_INFO"
	.align	4


	//----- nvinfo : EIATTR_REGCOUNT
	.align		4
        /*0000*/ 	.byte	0x04, 0x2f
        /*0002*/ 	.short	(.L_1 - .L_0)
	.align		4
.L_0:
        /*0004*/ 	.word	index@(_Z4vaddPiPKiS1_i)
        /*0008*/ 	.word	0x0000000c


	//----- nvinfo : EIATTR_FRAME_SIZE
	.align		4
.L_1:
        /*000c*/ 	.byte	0x04, 0x11
        /*000e*/ 	.short	(.L_3 - .L_2)
	.align		4
.L_2:
        /*0010*/ 	.word	index@(_Z4vaddPiPKiS1_i)
        /*0014*/ 	.word	0x00000000


	//----- nvinfo : EIATTR_MIN_STACK_SIZE
	.align		4
.L_3:
        /*0018*/ 	.byte	0x04, 0x12
        /*001a*/ 	.short	(.L_5 - .L_4)
	.align		4
.L_4:
        /*001c*/ 	.word	index@(_Z4vaddPiPKiS1_i)
        /*0020*/ 	.word	0x00000000
.L_5:


//--------------------- .nv.compat                --------------------------
	.section	.nv.compat,"",@"SHT_CUDA_COMPAT_INFO"
	.align	4
        /*0000*/ 	.byte	0x02, 0x09, 0x00, 0x00, 0x02, 0x02, 0x01, 0x00, 0x02, 0x05, 0x05, 0x00, 0x03, 0x07, 0x01, 0x01
        /*0010*/ 	.byte	0x02, 0x03, 0x00, 0x00, 0x02, 0x06, 0x01, 0x00, 0x04, 0x0b, 0x08, 0x00, 0x09, 0x00, 0x00, 0x00
        /*0020*/ 	.byte	0x00, 0x00, 0x00, 0x00


//--------------------- .nv.info._Z4vaddPiPKiS1_i --------------------------
	.section	.nv.info._Z4vaddPiPKiS1_i,"",@"SHT_CUDA_INFO"
	.sectionflags	@""
	.align	4


	//----- nvinfo : EIATTR_CUDA_API_VERSION
	.align		4
        /*0000*/ 	.byte	0x04, 0x37
        /*0002*/ 	.short	(.L_7 - .L_6)
.L_6:
        /*0004*/ 	.word	0x00000082


	//----- nvinfo : EIATTR_KPARAM_INFO
	.align		4
.L_7:
        /*0008*/ 	.byte	0x04, 0x17
        /*000a*/ 	.short	(.L_9 - .L_8)
.L_8:
        /*000c*/ 	.word	0x00000000
        /*0010*/ 	.short	0x0003
        /*0012*/ 	.short	0x0018
        /*0014*/ 	.byte	0x00, 0xf0, 0x11, 0x00


	//----- nvinfo : EIATTR_KPARAM_INFO
	.align		4
.L_9:
        /*0018*/ 	.byte	0x04, 0x17
        /*001a*/ 	.short	(.L_11 - .L_10)
.L_10:
        /*001c*/ 	.word	0x00000000
        /*0020*/ 	.short	0x0002
        /*0022*/ 	.short	0x0010
        /*0024*/ 	.byte	0x00, 0xf5, 0x21, 0x00


	//----- nvinfo : EIATTR_KPARAM_INFO
	.align		4
.L_11:
        /*0028*/ 	.byte	0x04, 0x17
        /*002a*/ 	.short	(.L_13 - .L_12)
.L_12:
        /*002c*/ 	.word	0x00000000
        /*0030*/ 	.short	0x0001
        /*0032*/ 	.short	0x0008
        /*0034*/ 	.byte	0x00, 0xf5, 0x21, 0x00


	//----- nvinfo : EIATTR_KPARAM_INFO
	.align		4
.L_13:
        /*0038*/ 	.byte	0x04, 0x17
        /*003a*/ 	.short	(.L_15 - .L_14)
.L_14:
        /*003c*/ 	.word	0x00000000
        /*0040*/ 	.short	0x0000
        /*0042*/ 	.short	0x0000
        /*0044*/ 	.byte	0x00, 0xf5, 0x21, 0x00


	//----- nvinfo : EIATTR_SPARSE_MMA_MASK
	.align		4
.L_15:
        /*0048*/ 	.byte	0x03, 0x50
        /*004a*/ 	.short	0x0000


	//----- nvinfo : EIATTR_MAXREG_COUNT
	.align		4
        /*004c*/ 	.byte	0x03, 0x1b
        /*004e*/ 	.short	0x00ff


	//----- nvinfo : EIATTR_MERCURY_ISA_VERSION
	.align		4
        /*0050*/ 	.byte	0x03, 0x5f
        /*0052*/ 	.short	0x0101


	//----- nvinfo : EIATTR_VRC_CTA_INIT_COUNT
	.align		4
        /*0054*/ 	.byte	0x02, 0x4a
	.zero		1
	.zero		1


	//----- nvinfo : EIATTR_EXIT_INSTR_OFFSETS
	.align		4
        /*0058*/ 	.byte	0x04, 0x1c
        /*005a*/ 	.short	(.L_17 - .L_16)


	//   ....[0]....
.L_16:
        /*005c*/ 	.word	0x00000070


	//   ....[1]....
        /*0060*/ 	.word	0x00000130


	//----- nvinfo : EIATTR_CBANK_PARAM_SIZE
	.align		4
.L_17:
        /*0064*/ 	.byte	0x03, 0x19
        /*0066*/ 	.short	0x001c


	//----- nvinfo : EIATTR_PARAM_CBANK
	.align		4
        /*0068*/ 	.byte	0x04, 0x0a
        /*006a*/ 	.short	(.L_19 - .L_18)
	.align		4
.L_18:
        /*006c*/ 	.word	index@(.nv.constant0._Z4vaddPiPKiS1_i)
        /*0070*/ 	.short	0x0380
        /*0072*/ 	.short	0x001c


	//----- nvinfo : EIATTR_SW_WAR
	.align		4
.L_19:
        /*0074*/ 	.byte	0x04, 0x36
        /*0076*/ 	.short	(.L_21 - .L_20)
.L_20:
        /*0078*/ 	.word	0x00000008
.L_21:


//--------------------- .nv.callgraph             --------------------------
	.section	.nv.callgraph,"",@"SHT_CUDA_CALLGRAPH"
	.align	4
	.sectionentsize	8
	.align		4
        /*0000*/ 	.word	0x00000000
	.align		4
        /*0004*/ 	.word	0xffffffff
	.align		4
        /*0008*/ 	.word	0x00000000
	.align		4
        /*000c*/ 	.word	0xfffffffe
	.align		4
        /*0010*/ 	.word	0x00000000
	.align		4
        /*0014*/ 	.word	0xfffffffd
	.align		4
        /*0018*/ 	.word	0x00000000
	.align		4
        /*001c*/ 	.word	0xfffffffc


//--------------------- .text._Z4vaddPiPKiS1_i    --------------------------
	.section	.text._Z4vaddPiPKiS1_i,"ax",@progbits
	.align	128
.text._Z4vaddPiPKiS1_i:
        .type           _Z4vaddPiPKiS1_i,@function
        .size           _Z4vaddPiPKiS1_i,(.L_x_1 - _Z4vaddPiPKiS1_i)
        .other          _Z4vaddPiPKiS1_i,@"STO_CUDA_ENTRY STV_DEFAULT"
_Z4vaddPiPKiS1_i:
[----:B------:R-:W-:Y:S01]  /*0000*/  LDC R1, c[0x0][0x37c] ;  /* 0x0000df00ff017b82 */ /* 0x000fe20000000800 */
[----:B------:R-:W0:Y:S07]  /*0010*/  S2R R9, SR_TID.X ;  /* 0x0000000000097919 */ /* 0x000e2e0000002100 */
[----:B------:R-:W0:Y:S01]  /*0020*/  S2UR UR4, SR_CTAID.X ;  /* 0x00000000000479c3 */ /* 0x000e220000002500 */
[----:B------:R-:W1:Y:S07]  /*0030*/  LDCU UR5, c[0x0][0x398] ;  /* 0x00007300ff0577ac */ /* 0x000e6e0008000800 */
[----:B------:R-:W0:Y:S02]  /*0040*/  LDC R0, c[0x0][0x360] ;  /* 0x0000d800ff007b82 */ /* 0x000e240000000800 */
[----:B0-----:R-:W-:-:S05]  /*0050*/  IMAD R9, R0, UR4, R9 ;  /* 0x0000000400097c24 */ /* 0x001fca000f8e0209 */
[----:B-1----:R-:W-:-:S13]  /*0060*/  ISETP.GE.AND P0, PT, R9, UR5, PT ;  /* 0x0000000509007c0c */ /* 0x002fda000bf06270 */
[----:B------:R-:W-:Y:S05]  /*0070*/  @P0 EXIT ;  /* 0x000000000000094d */ /* 0x000fea0003800000 */
[----:B------:R-:W0:Y:S01]  /*0080*/  LDC.64 R2, c[0x0][0x388] ;  /* 0x0000e200ff027b82 */ /* 0x000e220000000a00 */
[----:B------:R-:W1:Y:S07]  /*0090*/  LDCU.64 UR4, c[0x0][0x358] ;  /* 0x00006b00ff0477ac */ /* 0x000e6e0008000a00 */
[----:B------:R-:W2:Y:S08]  /*00a0*/  LDC.64 R4, c[0x0][0x390] ;  /* 0x0000e400ff047b82 */ /* 0x000eb00000000a00 */
[----:B------:R-:W3:Y:S01]  /*00b0*/  LDC.64 R6, c[0x0][0x380] ;  /* 0x0000e000ff067b82 */ /* 0x000ee20000000a00 */
[----:B0-----:R-:W-:-:S06]  /*00c0*/  IMAD.WIDE R2, R9, 0x4, R2 ;  /* 0x0000000409027825 */ /* 0x001fcc00078e0202 */
[----:B-1----:R-:W4:Y:S01]  /*00d0*/  LDG.E R2, desc[UR4][R2.64] ;  /* 0x0000000402027981 */ /* 0x002f22000c1e1900 */
[----:B--2---:R-:W-:-:S06]  /*00e0*/  IMAD.WIDE R4, R9, 0x4, R4 ;  /* 0x0000000409047825 */ /* 0x004fcc00078e0204 */
[----:B------:R-:W4:Y:S01]  /*00f0*/  LDG.E R5, desc[UR4][R4.64] ;  /* 0x0000000404057981 */ /* 0x000f22000c1e1900 */
[----:B---3--:R-:W-:Y:S01]  /*0100*/  IMAD.WIDE R6, R9, 0x4, R6 ;  /* 0x0000000409067825 */ /* 0x008fe200078e0206 */
[----:B----4-:R-:W-:-:S05]  /*0110*/  IADD3 R9, PT, PT, R2, R5, RZ ;  /* 0x0000000502097210 */ /* 0x010fca0007ffe0ff */
[----:B------:R-:W-:Y:S01]  /*0120*/  STG.E desc[UR4][R6.64], R9 ;  /* 0x0000000906007986 */ /* 0x000fe2000c101904 */
[----:B------:R-:W-:Y:S05]  /*0130*/  EXIT ;  /* 0x000000000000794d */ /* 0x000fea0003800000 */
.L_x_0:
[----:B------:R-:W-:-:S00]  /*0140*/  BRA `(.L_x_0) ;  /* 0xfffffffc00fc7947 */ /* 0x000fc0000383ffff */
[----:B------:R-:W-:-:S00]  /*0150*/  NOP ;  /* 0x0000000000007918 */ /* 0x000fc00000000000 */
        /* <DEDUP_REMOVED lines=10> */
.L_x_1:


//--------------------- .nv.shared.reserved.0     --------------------------
	.section	.nv.shared.reserved.0,"aw",@nobits
	.weak		__nv_reservedSMEM_offset_0_alias
	.size		__nv_reservedSMEM_offset_0_alias, 0, 64
	.other		__nv_reservedSMEM_offset_0_alias,@"STO_CUDA_RESERVED_SHARED STV_DEFAULT"
__nv_reservedSMEM_offset_0_alias:
	.zero		0
	.zero		64


//--------------------- .nv.constant0._Z4vaddPiPKiS1_i --------------------------
	.section	.nv.constant0._Z4vaddPiPKiS1_i,"a",@progbits
	.sectionflags	@""
	.align	4
.nv.constant0._Z4vaddPiPKiS1_i:
	.zero		924


//--------------------- SYMBOLS --------------------------

	.type		.nv.reservedSmem.offset0,@object
	.size		.nv.reservedSmem.offset0,0x4
